	.headerflags	@"EF_CUDA_TEXMODE_UNIFIED EF_CUDA_64BIT_ADDRESS EF_CUDA_ACCELERATORS EF_CUDA_SM90 EF_CUDA_VIRTUAL_SM(EF_CUDA_SM90)"
	.elftype	@"ET_EXEC"


//--------------------- .nv.info                  --------------------------
	.section	.nv.info,"",@"SHT_CUDA_INFO"
	.align	4


	//----- nvinfo : EIATTR_REGCOUNT
	.align		4
        /*0000*/ 	.byte	0x04, 0x2f
        /*0002*/ 	.short	(.L_3 - .L_2)
	.align		4
.L_2:
        /*0004*/ 	.word	index@(triton_poi_fused__native_batch_norm_legit_no_training_relu_4)
        /*0008*/ 	.word	0x00000012


	//----- nvinfo : EIATTR_MIN_STACK_SIZE
	.align		4
.L_3:
        /*000c*/ 	.byte	0x04, 0x12
        /*000e*/ 	.short	(.L_5 - .L_4)
	.align		4
.L_4:
        /*0010*/ 	.word	index@(triton_poi_fused__native_batch_norm_legit_no_training_relu_4)
        /*0014*/ 	.word	0x00000000


	//----- nvinfo : EIATTR_FRAME_SIZE
	.align		4
.L_5:
        /*0018*/ 	.byte	0x04, 0x11
        /*001a*/ 	.short	(.L_7 - .L_6)
	.align		4
.L_6:
        /*001c*/ 	.word	index@(triton_poi_fused__native_batch_norm_legit_no_training_relu_4)
        /*0020*/ 	.word	0x00000000


	//----- nvinfo : EIATTR_MIN_STACK_SIZE
	.align		4
.L_7:
        /*0024*/ 	.byte	0x04, 0x12
        /*0026*/ 	.short	(.L_9 - .L_8)
	.align		4
.L_8:
        /*0028*/ 	.word	index@(triton_poi_fused__native_batch_norm_legit_no_training_relu_4)
        /*002c*/ 	.word	0x00000000
.L_9:


//--------------------- .nv.info.triton_poi_fused__native_batch_norm_legit_no_training_relu_4 --------------------------
	.section	.nv.info.triton_poi_fused__native_batch_norm_legit_no_training_relu_4,"",@"SHT_CUDA_INFO"
	.sectionflags	@""
	.align	4


	//----- nvinfo : EIATTR_CUDA_API_VERSION
	.align		4
        /*0000*/ 	.byte	0x04, 0x37
        /*0002*/ 	.short	(.L_11 - .L_10)
.L_10:
        /*0004*/ 	.word	0x0000007c


	//----- nvinfo : EIATTR_KPARAM_INFO
	.align		4
.L_11:
        /*0008*/ 	.byte	0x04, 0x17
        /*000a*/ 	.short	(.L_13 - .L_12)
.L_12:
        /*000c*/ 	.word	0x00000000
        /*0010*/ 	.short	0x0006
        /*0012*/ 	.short	0x0030
        /*0014*/ 	.byte	0x00, 0xf0, 0x11, 0x00


	//----- nvinfo : EIATTR_KPARAM_INFO
	.align		4
.L_13:
        /*0018*/ 	.byte	0x04, 0x17
        /*001a*/ 	.short	(.L_15 - .L_14)
.L_14:
        /*001c*/ 	.word	0x00000000
        /*0020*/ 	.short	0x0005
        /*0022*/ 	.short	0x0028
        /*0024*/ 	.byte	0x00, 0xf4, 0x21, 0x00


	//----- nvinfo : EIATTR_KPARAM_INFO
	.align		4
.L_15:
        /*0028*/ 	.byte	0x04, 0x17
        /*002a*/ 	.short	(.L_17 - .L_16)
.L_16:
        /*002c*/ 	.word	0x00000000
        /*0030*/ 	.short	0x0004
        /*0032*/ 	.short	0x0020
        /*0034*/ 	.byte	0x00, 0xf4, 0x21, 0x00


	//----- nvinfo : EIATTR_KPARAM_INFO
	.align		4
.L_17:
        /*0038*/ 	.byte	0x04, 0x17
        /*003a*/ 	.short	(.L_19 - .L_18)
.L_18:
        /*003c*/ 	.word	0x00000000
        /*0040*/ 	.short	0x0003
        /*0042*/ 	.short	0x0018
        /*0044*/ 	.byte	0x00, 0xf4, 0x21, 0x00


	//----- nvinfo : EIATTR_KPARAM_INFO
	.align		4
.L_19:
        /*0048*/ 	.byte	0x04, 0x17
        /*004a*/ 	.short	(.L_21 - .L_20)
.L_20:
        /*004c*/ 	.word	0x00000000
        /*0050*/ 	.short	0x0002
        /*0052*/ 	.short	0x0010
        /*0054*/ 	.byte	0x00, 0xf4, 0x21, 0x00


	//----- nvinfo : EIATTR_KPARAM_INFO
	.align		4
.L_21:
        /*0058*/ 	.byte	0x04, 0x17
        /*005a*/ 	.short	(.L_23 - .L_22)
.L_22:
        /*005c*/ 	.word	0x00000000
        /*0060*/ 	.short	0x0001
        /*0062*/ 	.short	0x0008
        /*0064*/ 	.byte	0x00, 0xf4, 0x21, 0x00


	//----- nvinfo : EIATTR_KPARAM_INFO
	.align		4
.L_23:
        /*0068*/ 	.byte	0x04, 0x17
        /*006a*/ 	.short	(.L_25 - .L_24)
.L_24:
        /*006c*/ 	.word	0x00000000
        /*0070*/ 	.short	0x0000
        /*0072*/ 	.short	0x0000
        /*0074*/ 	.byte	0x00, 0xf4, 0x21, 0x00


	//----- nvinfo : EIATTR_SPARSE_MMA_MASK
	.align		4
.L_25:
        /*0078*/ 	.byte	0x03, 0x50
        /*007a*/ 	.short	0x0000


	//----- nvinfo : EIATTR_MAXREG_COUNT
	.align		4
        /*007c*/ 	.byte	0x03, 0x1b
        /*007e*/ 	.short	0x00ff


	//----- nvinfo : EIATTR_EXIT_INSTR_OFFSETS
	.align		4
        /*0080*/ 	.byte	0x04, 0x1c
        /*0082*/ 	.short	(.L_27 - .L_26)


	//   ....[0]....
.L_26:
        /*0084*/ 	.word	0x000003d0


	//----- nvinfo : EIATTR_REQNTID
	.align		4
.L_27:
        /*0088*/ 	.byte	0x04, 0x10
        /*008a*/ 	.short	(.L_29 - .L_28)
.L_28:
        /*008c*/ 	.word	0x00000080
        /*0090*/ 	.word	0x00000001
        /*0094*/ 	.word	0x00000001


	//----- nvinfo : EIATTR_CBANK_PARAM_SIZE
	.align		4
.L_29:
        /*0098*/ 	.byte	0x03, 0x19
        /*009a*/ 	.short	0x0034


	//----- nvinfo : EIATTR_PARAM_CBANK
	.align		4
        /*009c*/ 	.byte	0x04, 0x0a
        /*009e*/ 	.short	(.L_31 - .L_30)
	.align		4
.L_30:
        /*00a0*/ 	.word	index@(.nv.constant0.triton_poi_fused__native_batch_norm_legit_no_training_relu_4)
        /*00a4*/ 	.short	0x0210
        /*00a6*/ 	.short	0x0034


	//----- nvinfo : EIATTR_SW_WAR
	.align		4
.L_31:
        /*00a8*/ 	.byte	0x04, 0x36
        /*00aa*/ 	.short	(.L_33 - .L_32)
.L_32:
        /*00ac*/ 	.word	0x00000008
.L_33:


//--------------------- .nv.callgraph             --------------------------
	.section	.nv.callgraph,"",@"SHT_CUDA_CALLGRAPH"
	.align	4
	.sectionentsize	8
	.align		4
        /*0000*/ 	.word	0x00000000
	.align		4
        /*0004*/ 	.word	0xffffffff
	.align		4
        /*0008*/ 	.word	0x00000000
	.align		4
        /*000c*/ 	.word	0xfffffffe
	.align		4
        /*0010*/ 	.word	0x00000000
	.align		4
        /*0014*/ 	.word	0xfffffffd
	.align		4
        /*0018*/ 	.word	0x00000000
	.align		4
        /*001c*/ 	.word	0xfffffffc


//--------------------- .nv.constant4             --------------------------
	.section	.nv.constant4,"a",@progbits
	.align	8
	.align		8
.nv.constant4:
        /*0000*/ 	.dword	_$_str
	.align		8
        /*0008*/ 	.dword	_$_str_$_2


//--------------------- .text.triton_poi_fused__native_batch_norm_legit_no_training_relu_4 --------------------------
	.section	.text.triton_poi_fused__native_batch_norm_legit_no_training_relu_4,"ax",@progbits
	.align	128
        .global         triton_poi_fused__native_batch_norm_legit_no_training_relu_4
        .type           triton_poi_fused__native_batch_norm_legit_no_training_relu_4,@function
        .size           triton_poi_fused__native_batch_norm_legit_no_training_relu_4,(.L_x_1 - triton_poi_fused__native_batch_norm_legit_no_training_relu_4)
        .other          triton_poi_fused__native_batch_norm_legit_no_training_relu_4,@"STO_CUDA_ENTRY STV_DEFAULT"
triton_poi_fused__native_batch_norm_legit_no_training_relu_4:
.text.triton_poi_fused__native_batch_norm_legit_no_training_relu_4:
[----:B------:R-:W-:Y:S01]  /*0000*/  LDC R1, c[0x0][0x28] ;  /* 0x00000a00ff017b82 */ /* 0x000fe20000000800 */
[----:B------:R-:W1:Y:S07]  /*0010*/  S2R R0, SR_TID.X ;  /* 0x0000000000007919 */ /* 0x000e6e0000002100 */
[----:B------:R-:W2:Y:S01]  /*0020*/  LDC.64 R2, c[0x0][0x220] ;  /* 0x00008800ff027b82 */ /* 0x000ea20000000a00 */
[----:B------:R-:W-:Y:S01]  /*0030*/  ULDC.64 UR4, c[0x0][0x208] ;  /* 0x0000820000047ab9 */ /* 0x000fe20000000a00 */
[----:B------:R-:W3:Y:S06]  /*0040*/  S2R R7, SR_CTAID.X ;  /* 0x0000000000077919 */ /* 0x000eec0000002500 */
[----:B------:R-:W4:Y:S08]  /*0050*/  LDC.64 R8, c[0x0][0x228] ;  /* 0x00008a00ff087b82 */ /* 0x000f300000000a00 */
[----:B------:R-:W5:Y:S01]  /*0060*/  LDC.64 R10, c[0x0][0x230] ;  /* 0x00008c00ff0a7b82 */ /* 0x000f620000000a00 */
[----:B-1----:R-:W-:-:S02]  /*0070*/  SHF.L.U32 R0, R0, 0x1, RZ ;  /* 0x0000000100007819 */ /* 0x002fc400000006ff */
[----:B---3--:R-:W-:Y:S02]  /*0080*/  SHF.R.S32.HI R5, RZ, 0x17, R7 ;  /* 0x00000017ff057819 */ /* 0x008fe40000011407 */
[----:B------:R-:W-:Y:S02]  /*0090*/  LOP3.LUT R0, R0, 0xfe, RZ, 0xc0, !PT ;  /* 0x000000fe00007812 */ /* 0x000fe400078ec0ff */
[----:B------:R-:W-:Y:S02]  /*00a0*/  SGXT R5, R5, 0x1 ;  /* 0x000000010505781a */ /* 0x000fe40000000200 */
[----:B------:R-:W-:Y:S02]  /*00b0*/  LEA R0, R7, R0, 0x8 ;  /* 0x0000000007007211 */ /* 0x000fe400078e40ff */
[----:B------:R-:W1:Y:S02]  /*00c0*/  LDC.64 R6, c[0x0][0x218] ;  /* 0x00008600ff067b82 */ /* 0x000e640000000a00 */
[----:B------:R-:W-:-:S04]  /*00d0*/  LEA.HI R5, R5, R0, RZ, 0x6 ;  /* 0x0000000005057211 */ /* 0x000fc800078f30ff */
[----:B------:R-:W-:-:S04]  /*00e0*/  LOP3.LUT R5, R5, 0xffffffc0, RZ, 0xc0, !PT ;  /* 0xffffffc005057812 */ /* 0x000fc800078ec0ff */
[----:B------:R-:W-:Y:S02]  /*00f0*/  IADD3 R13, R0, -R5, RZ ;  /* 0x80000005000d7210 */ /* 0x000fe40007ffe0ff */
[----:B------:R-:W3:Y:S03]  /*0100*/  LDC.64 R4, c[0x0][0x210] ;  /* 0x00008400ff047b82 */ /* 0x000ee60000000a00 */
[----:B--2---:R-:W-:-:S06]  /*0110*/  IMAD.WIDE R2, R13, 0x4, R2 ;  /* 0x000000040d027825 */ /* 0x004fcc00078e0202 */
[----:B------:R-:W2:Y:S01]  /*0120*/  LDG.E.EL.64 R2, desc[UR4][R2.64] ;  /* 0x0000000402027981 */ /* 0x000ea2000c2e1b00 */
[----:B-1----:R-:W-:-:S04]  /*0130*/  IMAD.WIDE R6, R13, 0x4, R6 ;  /* 0x000000040d067825 */ /* 0x002fc800078e0206 */
[C---:B----4-:R-:W-:Y:S02]  /*0140*/  IMAD.WIDE R8, R13.reuse, 0x4, R8 ;  /* 0x000000040d087825 */ /* 0x050fe400078e0208 */
[----:B------:R-:W4:Y:S02]  /*0150*/  LDG.E.EL.64 R6, desc[UR4][R6.64] ;  /* 0x0000000406067981 */ /* 0x000f24000c2e1b00 */
[----:B-----5:R-:W-:Y:S02]  /*0160*/  IMAD.WIDE R10, R13, 0x4, R10 ;  /* 0x000000040d0a7825 */ /* 0x020fe400078e020a */
[----:B------:R-:W5:Y:S02]  /*0170*/  LDG.E.EL.64 R8, desc[UR4][R8.64] ;  /* 0x0000000408087981 */ /* 0x000f64000c2e1b00 */
[----:B---3--:R-:W-:Y:S02]  /*0180*/  IMAD.WIDE R4, R0, 0x4, R4 ;  /* 0x0000000400047825 */ /* 0x008fe400078e0204 */
[----:B------:R-:W5:Y:S04]  /*0190*/  LDG.E.EL.64 R10, desc[UR4][R10.64] ;  /* 0x000000040a0a7981 */ /* 0x000f68000c2e1b00 */
[----:B------:R-:W4:Y:S01]  /*01a0*/  LDG.E.64 R4, desc[UR4][R4.64] ;  /* 0x0000000404047981 */ /* 0x000f22000c1e1b00 */
[----:B------:R-:W-:Y:S01]  /*01b0*/  HFMA2.MMA R14, -RZ, RZ, 1.625, 0 ;  /* 0x3e800000ff0e7435 */ /* 0x000fe200000001ff */
[----:B--2---:R-:W-:Y:S01]  /*01c0*/  FADD R2, R2, 0.0010000000474974513054 ;  /* 0x3a83126f02027421 */ /* 0x004fe20000000000 */
[----:B------:R-:W-:-:S03]  /*01d0*/  FADD R3, R3, 0.0010000000474974513054 ;  /* 0x3a83126f03037421 */ /* 0x000fc60000000000 */
[----:B------:R-:W1:Y:S08]  /*01e0*/  MUFU.SQRT R12, R2 ;  /* 0x00000002000c7308 */ /* 0x000e700000002000 */
[----:B------:R2:W3:Y:S01]  /*01f0*/  MUFU.SQRT R13, R3 ;  /* 0x00000003000d7308 */ /* 0x0004e20000002000 */
[C---:B-1----:R-:W-:Y:S02]  /*0200*/  FSETP.GT.AND P0, PT, R12.reuse, 8.50705917302346158658e+37, PT ;  /* 0x7e8000000c00780b */ /* 0x042fe40003f04000 */
[----:B------:R-:W-:Y:S01]  /*0210*/  FSETP.GEU.AND P2, PT, R12, 1.175494350822287508e-38, PT ;  /* 0x008000000c00780b */ /* 0x000fe20003f4e000 */
[----:B--2---:R-:W1:Y:S01]  /*0220*/  LDC.64 R2, c[0x0][0x238] ;  /* 0x00008e00ff027b82 */ /* 0x004e620000000a00 */
[----:B---3--:R-:W-:-:S02]  /*0230*/  FSETP.GT.AND P1, PT, R13, 8.50705917302346158658e+37, PT ;  /* 0x7e8000000d00780b */ /* 0x008fc40003f24000 */
[----:B------:R-:W-:-:S07]  /*0240*/  FSETP.GEU.AND P3, PT, R13, 1.175494350822287508e-38, PT ;  /* 0x008000000d00780b */ /* 0x000fce0003f6e000 */
[----:B------:R-:W-:-:S04]  /*0250*/  @P0 FMUL R12, R12, 0.25 ;  /* 0x3e8000000c0c0820 */ /* 0x000fc80000400000 */
[----:B------:R-:W-:Y:S01]  /*0260*/  @!P2 FMUL R12, R12, 16777216 ;  /* 0x4b8000000c0ca820 */ /* 0x000fe20000400000 */
[----:B------:R-:W-:-:S04]  /*0270*/  @P1 FMUL R13, R13, 0.25 ;  /* 0x3e8000000d0d1820 */ /* 0x000fc80000400000 */
[----:B------:R-:W-:Y:S01]  /*0280*/  @!P3 FMUL R13, R13, 16777216 ;  /* 0x4b8000000d0db820 */ /* 0x000fe20000400000 */
[----:B------:R-:W2:Y:S01]  /*0290*/  MUFU.RCP R12, R12 ;  /* 0x0000000c000c7308 */ /* 0x000ea20000001000 */
[----:B------:R-:W-:-:S07]  /*02a0*/  FSEL R15, R14, 1, P0 ;  /* 0x3f8000000e0f7808 */ /* 0x000fce0000000000 */
[----:B------:R-:W3:Y:S01]  /*02b0*/  MUFU.RCP R13, R13 ;  /* 0x0000000d000d7308 */ /* 0x000ee20000001000 */
[----:B------:R-:W-:Y:S01]  /*02c0*/  FSEL R14, R14, 1, P1 ;  /* 0x3f8000000e0e7808 */ /* 0x000fe20000800000 */
[----:B------:R-:W-:-:S04]  /*02d0*/  @!P2 FMUL R15, R15, 16777216 ;  /* 0x4b8000000f0fa820 */ /* 0x000fc80000400000 */
[----:B------:R-:W-:Y:S01]  /*02e0*/  @!P3 FMUL R14, R14, 16777216 ;  /* 0x4b8000000e0eb820 */ /* 0x000fe20000400000 */
[----:B----4-:R-:W-:Y:S01]  /*02f0*/  FADD R5, R5, -R7 ;  /* 0x8000000705057221 */ /* 0x010fe20000000000 */
[----:B------:R-:W-:Y:S01]  /*0300*/  FADD R4, R4, -R6 ;  /* 0x8000000604047221 */ /* 0x000fe20000000000 */
[----:B--2---:R-:W-:Y:S01]  /*0310*/  FMUL R15, R12, R15 ;  /* 0x0000000f0c0f7220 */ /* 0x004fe20000400000 */
[----:B---3--:R-:W-:-:S03]  /*0320*/  FMUL R14, R13, R14 ;  /* 0x0000000e0d0e7220 */ /* 0x008fc60000400000 */
[----:B------:R-:W-:Y:S01]  /*0330*/  FMUL R15, R4, R15 ;  /* 0x0000000f040f7220 */ /* 0x000fe20000400000 */
[----:B------:R-:W-:-:S03]  /*0340*/  FMUL R14, R5, R14 ;  /* 0x0000000e050e7220 */ /* 0x000fc60000400000 */
[----:B-----5:R-:W-:Y:S01]  /*0350*/  FFMA R8, R8, R15, R10 ;  /* 0x0000000f08087223 */ /* 0x020fe2000000000a */
[----:B------:R-:W-:-:S04]  /*0360*/  FFMA R9, R9, R14, R11 ;  /* 0x0000000e09097223 */ /* 0x000fc8000000000b */
[----:B------:R-:W-:Y:S02]  /*0370*/  FSETP.GEU.AND P0, PT, R8, RZ, PT ;  /* 0x000000ff0800720b */ /* 0x000fe40003f0e000 */
[C---:B------:R-:W-:Y:S01]  /*0380*/  FSETP.GEU.AND P1, PT, R9.reuse, RZ, PT ;  /* 0x000000ff0900720b */ /* 0x040fe20003f2e000 */
[----:B-1----:R-:W-:Y:S01]  /*0390*/  IMAD.WIDE R2, R0, 0x4, R2 ;  /* 0x0000000400027825 */ /* 0x002fe200078e0202 */
[----:B------:R-:W-:Y:S02]  /*03a0*/  FSEL R8, R8, RZ, P0 ;  /* 0x000000ff08087208 */ /* 0x000fe40000000000 */
[----:B------:R-:W-:-:S05]  /*03b0*/  FSEL R9, R9, RZ, P1 ;  /* 0x000000ff09097208 */ /* 0x000fca0000800000 */
[----:B------:R-:W-:Y:S01]  /*03c0*/  STG.E.64 desc[UR4][R2.64], R8 ;  /* 0x0000000802007986 */ /* 0x000fe2000c101b04 */
[----:B------:R-:W-:Y:S05]  /*03d0*/  EXIT ;  /* 0x000000000000794d */ /* 0x000fea0003800000 */
.L_x_0:
[----:B------:R-:W-:-:S00]  /*03e0*/  BRA `(.L_x_0) ;  /* 0xfffffffc00fc7947 */ /* 0x000fc0000383ffff */
[----:B------:R-:W-:-:S00]  /*03f0*/  NOP ;  /* 0x0000000000007918 */ /* 0x000fc00000000000 */
        /* <DEDUP_REMOVED lines=8> */
.L_x_1:


//--------------------- .nv.global.init           --------------------------
	.section	.nv.global.init,"aw",@progbits
.nv.global.init:
	.type		_$_str,@object
	.size		_$_str,(_$_str_$_2 - _$_str)
_$_str:
        /*0000*/ 	.byte	0x5f, 0x5f, 0x43, 0x55, 0x44, 0x41, 0x5f, 0x46, 0x54, 0x5a, 0x00
	.type		_$_str_$_2,@object
	.size		_$_str_$_2,(.L_1 - _$_str_$_2)
_$_str_$_2:
        /*000b*/ 	.byte	0x5f, 0x5f, 0x43, 0x55, 0x44, 0x41, 0x5f, 0x50, 0x52, 0x45, 0x43, 0x5f, 0x53, 0x51, 0x52, 0x54
        /*001b*/ 	.byte	0x00
.L_1:


//--------------------- .nv.constant0.triton_poi_fused__native_batch_norm_legit_no_training_relu_4 --------------------------
	.section	.nv.constant0.triton_poi_fused__native_batch_norm_legit_no_training_relu_4,"a",@progbits
	.sectionflags	@""
	.align	4
.nv.constant0.triton_poi_fused__native_batch_norm_legit_no_training_relu_4:
	.zero		580
